//
// Generated by NVIDIA NVVM Compiler
//
// Compiler Build ID: CL-36424714
// Cuda compilation tools, release 13.0, V13.0.88
// Based on NVVM 20.0.0
//

.version 9.0
.target sm_100
.address_size 64

	// .globl	_Z13jacobi_kernelPdS_S_l

.visible .entry _Z13jacobi_kernelPdS_S_l(
	.param .u64 .ptr .align 1 _Z13jacobi_kernelPdS_S_l_param_0,
	.param .u64 .ptr .align 1 _Z13jacobi_kernelPdS_S_l_param_1,
	.param .u64 .ptr .align 1 _Z13jacobi_kernelPdS_S_l_param_2,
	.param .u64 _Z13jacobi_kernelPdS_S_l_param_3
)
{
	.reg .pred 	%p<7>;
	.reg .b32 	%r<12>;
	.reg .b64 	%rd<22>;
	.reg .b64 	%fd<13>;

	ld.param.u64 	%rd4, [_Z13jacobi_kernelPdS_S_l_param_0];
	ld.param.u64 	%rd5, [_Z13jacobi_kernelPdS_S_l_param_1];
	ld.param.u64 	%rd7, [_Z13jacobi_kernelPdS_S_l_param_3];
	mov.u32 	%r2, %ctaid.y;
	mov.u32 	%r3, %ntid.y;
	mov.u32 	%r4, %tid.y;
	mad.lo.s32 	%r5, %r2, %r3, %r4;
	mov.u32 	%r7, %ctaid.x;
	mov.u32 	%r8, %ntid.x;
	mov.u32 	%r9, %tid.x;
	mad.lo.s32 	%r1, %r7, %r8, %r9;
	setp.eq.s32 	%p1, %r5, 0;
	cvt.u64.u32 	%rd1, %r5;
	add.s64 	%rd2, %rd7, -1;
	setp.le.s64 	%p2, %rd2, %rd1;
	or.pred  	%p3, %p1, %p2;
	setp.lt.s32 	%p4, %r1, 1;
	or.pred  	%p5, %p4, %p3;
	@%p5 bra 	$L__BB0_3;
	cvt.u64.u32 	%rd3, %r1;
	setp.le.u64 	%p6, %rd2, %rd3;
	@%p6 bra 	$L__BB0_3;
	cvta.to.global.u64 	%rd8, %rd4;
	cvt.rn.f64.s64 	%fd1, %rd7;
	add.f64 	%fd2, %fd1, 0dBFF0000000000000;
	rcp.rn.f64 	%fd3, %fd2;
	mad.lo.s64 	%rd9, %rd7, %rd3, %rd1;
	shl.b64 	%rd10, %rd9, 3;
	add.s64 	%rd11, %rd8, %rd10;
	ld.global.f64 	%fd4, [%rd11+-8];
	fma.rn.f64 	%fd5, %fd3, %fd3, %fd4;
	ld.global.f64 	%fd6, [%rd11+8];
	add.f64 	%fd7, %fd5, %fd6;
	add.s32 	%r10, %r1, -1;
	cvt.u64.u32 	%rd12, %r10;
	mad.lo.s64 	%rd13, %rd7, %rd12, %rd1;
	shl.b64 	%rd14, %rd13, 3;
	add.s64 	%rd15, %rd8, %rd14;
	ld.global.f64 	%fd8, [%rd15];
	add.f64 	%fd9, %fd7, %fd8;
	add.s32 	%r11, %r1, 1;
	cvt.u64.u32 	%rd16, %r11;
	mad.lo.s64 	%rd17, %rd7, %rd16, %rd1;
	shl.b64 	%rd18, %rd17, 3;
	add.s64 	%rd19, %rd8, %rd18;
	ld.global.f64 	%fd10, [%rd19];
	add.f64 	%fd11, %fd9, %fd10;
	mul.f64 	%fd12, %fd11, 0d3FD0000000000000;
	cvta.to.global.u64 	%rd20, %rd5;
	add.s64 	%rd21, %rd20, %rd10;
	st.global.f64 	[%rd21], %fd12;
$L__BB0_3:
	ret;

}
	// .globl	_Z12copyx_kernelPdS_l
.visible .entry _Z12copyx_kernelPdS_l(
	.param .u64 .ptr .align 1 _Z12copyx_kernelPdS_l_param_0,
	.param .u64 .ptr .align 1 _Z12copyx_kernelPdS_l_param_1,
	.param .u64 _Z12copyx_kernelPdS_l_param_2
)
{
	.reg .pred 	%p<2>;
	.reg .b32 	%r<9>;
	.reg .b64 	%rd<13>;
	.reg .b64 	%fd<2>;

	ld.param.u64 	%rd3, [_Z12copyx_kernelPdS_l_param_0];
	ld.param.u64 	%rd4, [_Z12copyx_kernelPdS_l_param_1];
	ld.param.u64 	%rd5, [_Z12copyx_kernelPdS_l_param_2];
	mov.u32 	%r1, %ctaid.y;
	mov.u32 	%r2, %ntid.y;
	mov.u32 	%r3, %tid.y;
	mad.lo.s32 	%r4, %r1, %r2, %r3;
	mov.u32 	%r5, %ctaid.x;
	mov.u32 	%r6, %ntid.x;
	mov.u32 	%r7, %tid.x;
	mad.lo.s32 	%r8, %r5, %r6, %r7;
	cvt.u64.u32 	%rd1, %r4;
	cvt.s64.s32 	%rd2, %r8;
	max.s64 	%rd6, %rd1, %rd2;
	setp.ge.s64 	%p1, %rd6, %rd5;
	@%p1 bra 	$L__BB1_2;
	cvta.to.global.u64 	%rd7, %rd4;
	cvta.to.global.u64 	%rd8, %rd3;
	mad.lo.s64 	%rd9, %rd5, %rd2, %rd1;
	shl.b64 	%rd10, %rd9, 3;
	add.s64 	%rd11, %rd7, %rd10;
	ld.global.f64 	%fd1, [%rd11];
	add.s64 	%rd12, %rd8, %rd10;
	st.global.f64 	[%rd12], %fd1;
$L__BB1_2:
	ret;

}
	// .globl	_Z17jacobi_res_kernelPdS_l
.visible .entry _Z17jacobi_res_kernelPdS_l(
	.param .u64 .ptr .align 1 _Z17jacobi_res_kernelPdS_l_param_0,
	.param .u64 .ptr .align 1 _Z17jacobi_res_kernelPdS_l_param_1,
	.param .u64 _Z17jacobi_res_kernelPdS_l_param_2
)
{
	.reg .pred 	%p<7>;
	.reg .b32 	%r<12>;
	.reg .b64 	%rd<22>;
	.reg .b64 	%fd<17>;

	ld.param.u64 	%rd4, [_Z17jacobi_res_kernelPdS_l_param_0];
	ld.param.u64 	%rd5, [_Z17jacobi_res_kernelPdS_l_param_1];
	ld.param.u64 	%rd7, [_Z17jacobi_res_kernelPdS_l_param_2];
	mov.u32 	%r2, %ctaid.y;
	mov.u32 	%r3, %ntid.y;
	mov.u32 	%r4, %tid.y;
	mad.lo.s32 	%r5, %r2, %r3, %r4;
	mov.u32 	%r7, %ctaid.x;
	mov.u32 	%r8, %ntid.x;
	mov.u32 	%r9, %tid.x;
	mad.lo.s32 	%r1, %r7, %r8, %r9;
	setp.eq.s32 	%p1, %r5, 0;
	cvt.u64.u32 	%rd1, %r5;
	add.s64 	%rd2, %rd7, -1;
	setp.le.s64 	%p2, %rd2, %rd1;
	or.pred  	%p3, %p1, %p2;
	setp.lt.s32 	%p4, %r1, 1;
	or.pred  	%p5, %p4, %p3;
	@%p5 bra 	$L__BB2_3;
	cvt.u64.u32 	%rd3, %r1;
	setp.le.u64 	%p6, %rd2, %rd3;
	@%p6 bra 	$L__BB2_3;
	cvta.to.global.u64 	%rd8, %rd4;
	cvt.rn.f64.s64 	%fd1, %rd7;
	add.f64 	%fd2, %fd1, 0dBFF0000000000000;
	rcp.rn.f64 	%fd3, %fd2;
	mad.lo.s64 	%rd9, %rd7, %rd3, %rd1;
	shl.b64 	%rd10, %rd9, 3;
	add.s64 	%rd11, %rd8, %rd10;
	ld.global.f64 	%fd4, [%rd11+-8];
	neg.f64 	%fd5, %fd4;
	ld.global.f64 	%fd6, [%rd11+8];
	sub.f64 	%fd7, %fd5, %fd6;
	add.s32 	%r10, %r1, -1;
	cvt.u64.u32 	%rd12, %r10;
	mad.lo.s64 	%rd13, %rd7, %rd12, %rd1;
	shl.b64 	%rd14, %rd13, 3;
	add.s64 	%rd15, %rd8, %rd14;
	ld.global.f64 	%fd8, [%rd15];
	sub.f64 	%fd9, %fd7, %fd8;
	add.s32 	%r11, %r1, 1;
	cvt.u64.u32 	%rd16, %r11;
	mad.lo.s64 	%rd17, %rd7, %rd16, %rd1;
	shl.b64 	%rd18, %rd17, 3;
	add.s64 	%rd19, %rd8, %rd18;
	ld.global.f64 	%fd10, [%rd19];
	sub.f64 	%fd11, %fd9, %fd10;
	ld.global.f64 	%fd12, [%rd11];
	fma.rn.f64 	%fd13, %fd12, 0d4010000000000000, %fd11;
	mul.f64 	%fd14, %fd3, %fd3;
	div.rn.f64 	%fd15, %fd13, %fd14;
	add.f64 	%fd16, %fd15, 0dBFF0000000000000;
	cvta.to.global.u64 	%rd20, %rd5;
	add.s64 	%rd21, %rd20, %rd10;
	st.global.f64 	[%rd21], %fd16;
$L__BB2_3:
	ret;

}


// ===== COMPILED SASS (sm_100) =====

	.target	sm_100

	.elftype	@"ET_EXEC"


//--------------------- .note.nv.tkinfo           --------------------------
	.section	.note.nv.tkinfo,"",@"SHT_NOTE"
	.sectionflags	@"SHF_NOTE_NV_TKINFO"
	.tkinfo
        /*0018*/ 	.word	0x00000002
        /*0030*/ 	.string	""
        /*0030*/ 	.string	"ptxas"
        /*0030*/ 	.string	"Cuda compilation tools, release 13.0, V13.0.88"
        /*0030*/ 	.string	"Build cuda_13.0.r13.0/compiler.36424714_0"
        /*0030*/ 	.string	"-arch sm_100 -m 64 "



//--------------------- .note.nv.cuinfo           --------------------------
	.section	.note.nv.cuinfo,"",@"SHT_NOTE"
	.sectionflags	@"SHF_NOTE_NV_CUINFO"
        /*0018*/ 	.short	0x0002
        /*001a*/ 	.short	0x0064
        /*001c*/ 	.short	0x0082
	.zero		2


//--------------------- .nv.info                  --------------------------
	.section	.nv.info,"",@"SHT_CUDA_INFO"
	.align	4


	//----- nvinfo : EIATTR_REGCOUNT
	.align		4
        /*0000*/ 	.byte	0x04, 0x2f
        /*0002*/ 	.short	(.L_1 - .L_0)
	.align		4
.L_0:
        /*0004*/ 	.word	index@(_Z13jacobi_kernelPdS_S_l)
        /*0008*/ 	.word	0x00000016


	//----- nvinfo : EIATTR_FRAME_SIZE
	.align		4
.L_1:
        /*000c*/ 	.byte	0x04, 0x11
        /*000e*/ 	.short	(.L_3 - .L_2)
	.align		4
.L_2:
        /*0010*/ 	.word	index@($__internal_2_$__cuda_sm20_dblrcp_rn_slowpath_v3)
        /*0014*/ 	.word	0x00000000


	//----- nvinfo : EIATTR_FRAME_SIZE
	.align		4
.L_3:
        /*0018*/ 	.byte	0x04, 0x11
        /*001a*/ 	.short	(.L_5 - .L_4)
	.align		4
.L_4:
        /*001c*/ 	.word	index@(_Z13jacobi_kernelPdS_S_l)
        /*0020*/ 	.word	0x00000000


	//----- nvinfo : EIATTR_REGCOUNT
	.align		4
.L_5:
        /*0024*/ 	.byte	0x04, 0x2f
        /*0026*/ 	.short	(.L_7 - .L_6)
	.align		4
.L_6:
        /*0028*/ 	.word	index@(_Z12copyx_kernelPdS_l)
        /*002c*/ 	.word	0x0000000a


	//----- nvinfo : EIATTR_FRAME_SIZE
	.align		4
.L_7:
        /*0030*/ 	.byte	0x04, 0x11
        /*0032*/ 	.short	(.L_9 - .L_8)
	.align		4
.L_8:
        /*0034*/ 	.word	index@(_Z12copyx_kernelPdS_l)
        /*0038*/ 	.word	0x00000000


	//----- nvinfo : EIATTR_REGCOUNT
	.align		4
.L_9:
        /*003c*/ 	.byte	0x04, 0x2f
        /*003e*/ 	.short	(.L_11 - .L_10)
	.align		4
.L_10:
        /*0040*/ 	.word	index@(_Z17jacobi_res_kernelPdS_l)
        /*0044*/ 	.word	0x0000001a


	//----- nvinfo : EIATTR_FRAME_SIZE
	.align		4
.L_11:
        /*0048*/ 	.byte	0x04, 0x11
        /*004a*/ 	.short	(.L_13 - .L_12)
	.align		4
.L_12:
        /*004c*/ 	.word	index@($__internal_1_$__cuda_sm20_div_rn_f64_full)
        /*0050*/ 	.word	0x00000000


	//----- nvinfo : EIATTR_FRAME_SIZE
	.align		4
.L_13:
        /*0054*/ 	.byte	0x04, 0x11
        /*0056*/ 	.short	(.L_15 - .L_14)
	.align		4
.L_14:
        /*0058*/ 	.word	index@($__internal_0_$__cuda_sm20_dblrcp_rn_slowpath_v3)
        /*005c*/ 	.word	0x00000000


	//----- nvinfo : EIATTR_FRAME_SIZE
	.align		4
.L_15:
        /*0060*/ 	.byte	0x04, 0x11
        /*0062*/ 	.short	(.L_17 - .L_16)
	.align		4
.L_16:
        /*0064*/ 	.word	index@(_Z17jacobi_res_kernelPdS_l)
        /*0068*/ 	.word	0x00000000


	//----- nvinfo : EIATTR_MIN_STACK_SIZE
	.align		4
.L_17:
        /*006c*/ 	.byte	0x04, 0x12
        /*006e*/ 	.short	(.L_19 - .L_18)
	.align		4
.L_18:
        /*0070*/ 	.word	index@(_Z17jacobi_res_kernelPdS_l)
        /*0074*/ 	.word	0x00000000


	//----- nvinfo : EIATTR_MIN_STACK_SIZE
	.align		4
.L_19:
        /*0078*/ 	.byte	0x04, 0x12
        /*007a*/ 	.short	(.L_21 - .L_20)
	.align		4
.L_20:
        /*007c*/ 	.word	index@(_Z12copyx_kernelPdS_l)
        /*0080*/ 	.word	0x00000000


	//----- nvinfo : EIATTR_MIN_STACK_SIZE
	.align		4
.L_21:
        /*0084*/ 	.byte	0x04, 0x12
        /*0086*/ 	.short	(.L_23 - .L_22)
	.align		4
.L_22:
        /*0088*/ 	.word	index@(_Z13jacobi_kernelPdS_S_l)
        /*008c*/ 	.word	0x00000000
.L_23:


//--------------------- .nv.compat                --------------------------
	.section	.nv.compat,"",@"SHT_CUDA_COMPAT_INFO"
	.align	4
        /*0000*/ 	.byte	0x02, 0x09, 0x00, 0x00, 0x02, 0x02, 0x01, 0x00, 0x02, 0x05, 0x05, 0x00, 0x03, 0x07, 0x01, 0x01
        /*0010*/ 	.byte	0x02, 0x03, 0x00, 0x00, 0x02, 0x06, 0x01, 0x00, 0x04, 0x0b, 0x08, 0x00, 0x01, 0x00, 0x00, 0x00
        /*0020*/ 	.byte	0x00, 0x00, 0x00, 0x00


//--------------------- .nv.info._Z17jacobi_res_kernelPdS_l --------------------------
	.section	.nv.info._Z17jacobi_res_kernelPdS_l,"",@"SHT_CUDA_INFO"
	.sectionflags	@""
	.align	4


	//----- nvinfo : EIATTR_CUDA_API_VERSION
	.align		4
        /*0000*/ 	.byte	0x04, 0x37
        /*0002*/ 	.short	(.L_25 - .L_24)
.L_24:
        /*0004*/ 	.word	0x00000082


	//----- nvinfo : EIATTR_KPARAM_INFO
	.align		4
.L_25:
        /*0008*/ 	.byte	0x04, 0x17
        /*000a*/ 	.short	(.L_27 - .L_26)
.L_26:
        /*000c*/ 	.word	0x00000000
        /*0010*/ 	.short	0x0002
        /*0012*/ 	.short	0x0010
        /*0014*/ 	.byte	0x00, 0xf0, 0x21, 0x00


	//----- nvinfo : EIATTR_KPARAM_INFO
	.align		4
.L_27:
        /*0018*/ 	.byte	0x04, 0x17
        /*001a*/ 	.short	(.L_29 - .L_28)
.L_28:
        /*001c*/ 	.word	0x00000000
        /*0020*/ 	.short	0x0001
        /*0022*/ 	.short	0x0008
        /*0024*/ 	.byte	0x00, 0xf5, 0x21, 0x00


	//----- nvinfo : EIATTR_KPARAM_INFO
	.align		4
.L_29:
        /*0028*/ 	.byte	0x04, 0x17
        /*002a*/ 	.short	(.L_31 - .L_30)
.L_30:
        /*002c*/ 	.word	0x00000000
        /*0030*/ 	.short	0x0000
        /*0032*/ 	.short	0x0000
        /*0034*/ 	.byte	0x00, 0xf5, 0x21, 0x00


	//----- nvinfo : EIATTR_SPARSE_MMA_MASK
	.align		4
.L_31:
        /*0038*/ 	.byte	0x03, 0x50
        /*003a*/ 	.short	0x0000


	//----- nvinfo : EIATTR_MAXREG_COUNT
	.align		4
        /*003c*/ 	.byte	0x03, 0x1b
        /*003e*/ 	.short	0x00ff


	//----- nvinfo : EIATTR_MERCURY_ISA_VERSION
	.align		4
        /*0040*/ 	.byte	0x03, 0x5f
        /*0042*/ 	.short	0x0101


	//----- nvinfo : EIATTR_VRC_CTA_INIT_COUNT
	.align		4
        /*0044*/ 	.byte	0x02, 0x4a
	.zero		1
	.zero		1


	//----- nvinfo : EIATTR_EXIT_INSTR_OFFSETS
	.align		4
        /*0048*/ 	.byte	0x04, 0x1c
        /*004a*/ 	.short	(.L_33 - .L_32)


	//   ....[0]....
.L_32:
        /*004c*/ 	.word	0x00000110


	//   ....[1]....
        /*0050*/ 	.word	0x00000150


	//   ....[2]....
        /*0054*/ 	.word	0x000005b0


	//----- nvinfo : EIATTR_CRS_STACK_SIZE
	.align		4
.L_33:
        /*0058*/ 	.byte	0x04, 0x1e
        /*005a*/ 	.short	(.L_35 - .L_34)
.L_34:
        /*005c*/ 	.word	0x00000000


	//----- nvinfo : EIATTR_CBANK_PARAM_SIZE
	.align		4
.L_35:
        /*0060*/ 	.byte	0x03, 0x19
        /*0062*/ 	.short	0x0018


	//----- nvinfo : EIATTR_PARAM_CBANK
	.align		4
        /*0064*/ 	.byte	0x04, 0x0a
        /*0066*/ 	.short	(.L_37 - .L_36)
	.align		4
.L_36:
        /*0068*/ 	.word	index@(.nv.constant0._Z17jacobi_res_kernelPdS_l)
        /*006c*/ 	.short	0x0380
        /*006e*/ 	.short	0x0018


	//----- nvinfo : EIATTR_SW_WAR
	.align		4
.L_37:
        /*0070*/ 	.byte	0x04, 0x36
        /*0072*/ 	.short	(.L_39 - .L_38)
.L_38:
        /*0074*/ 	.word	0x00000008
.L_39:


//--------------------- .nv.info._Z12copyx_kernelPdS_l --------------------------
	.section	.nv.info._Z12copyx_kernelPdS_l,"",@"SHT_CUDA_INFO"
	.sectionflags	@""
	.align	4


	//----- nvinfo : EIATTR_CUDA_API_VERSION
	.align		4
        /*0000*/ 	.byte	0x04, 0x37
        /*0002*/ 	.short	(.L_41 - .L_40)
.L_40:
        /*0004*/ 	.word	0x00000082


	//----- nvinfo : EIATTR_KPARAM_INFO
	.align		4
.L_41:
        /*0008*/ 	.byte	0x04, 0x17
        /*000a*/ 	.short	(.L_43 - .L_42)
.L_42:
        /*000c*/ 	.word	0x00000000
        /*0010*/ 	.short	0x0002
        /*0012*/ 	.short	0x0010
        /*0014*/ 	.byte	0x00, 0xf0, 0x21, 0x00


	//----- nvinfo : EIATTR_KPARAM_INFO
	.align		4
.L_43:
        /*0018*/ 	.byte	0x04, 0x17
        /*001a*/ 	.short	(.L_45 - .L_44)
.L_44:
        /*001c*/ 	.word	0x00000000
        /*0020*/ 	.short	0x0001
        /*0022*/ 	.short	0x0008
        /*0024*/ 	.byte	0x00, 0xf5, 0x21, 0x00


	//----- nvinfo : EIATTR_KPARAM_INFO
	.align		4
.L_45:
        /*0028*/ 	.byte	0x04, 0x17
        /*002a*/ 	.short	(.L_47 - .L_46)
.L_46:
        /*002c*/ 	.word	0x00000000
        /*0030*/ 	.short	0x0000
        /*0032*/ 	.short	0x0000
        /*0034*/ 	.byte	0x00, 0xf5, 0x21, 0x00


	//----- nvinfo : EIATTR_SPARSE_MMA_MASK
	.align		4
.L_47:
        /*0038*/ 	.byte	0x03, 0x50
        /*003a*/ 	.short	0x0000


	//----- nvinfo : EIATTR_MAXREG_COUNT
	.align		4
        /*003c*/ 	.byte	0x03, 0x1b
        /*003e*/ 	.short	0x00ff


	//----- nvinfo : EIATTR_MERCURY_ISA_VERSION
	.align		4
        /*0040*/ 	.byte	0x03, 0x5f
        /*0042*/ 	.short	0x0101


	//----- nvinfo : EIATTR_VRC_CTA_INIT_COUNT
	.align		4
        /*0044*/ 	.byte	0x02, 0x4a
	.zero		1
	.zero		1


	//----- nvinfo : EIATTR_EXIT_INSTR_OFFSETS
	.align		4
        /*0048*/ 	.byte	0x04, 0x1c
        /*004a*/ 	.short	(.L_49 - .L_48)


	//   ....[0]....
.L_48:
        /*004c*/ 	.word	0x00000110


	//   ....[1]....
        /*0050*/ 	.word	0x00000210


	//----- nvinfo : EIATTR_CBANK_PARAM_SIZE
	.align		4
.L_49:
        /*0054*/ 	.byte	0x03, 0x19
        /*0056*/ 	.short	0x0018


	//----- nvinfo : EIATTR_PARAM_CBANK
	.align		4
        /*0058*/ 	.byte	0x04, 0x0a
        /*005a*/ 	.short	(.L_51 - .L_50)
	.align		4
.L_50:
        /*005c*/ 	.word	index@(.nv.constant0._Z12copyx_kernelPdS_l)
        /*0060*/ 	.short	0x0380
        /*0062*/ 	.short	0x0018


	//----- nvinfo : EIATTR_SW_WAR
	.align		4
.L_51:
        /*0064*/ 	.byte	0x04, 0x36
        /*0066*/ 	.short	(.L_53 - .L_52)
.L_52:
        /*0068*/ 	.word	0x00000008
.L_53:


//--------------------- .nv.info._Z13jacobi_kernelPdS_S_l --------------------------
	.section	.nv.info._Z13jacobi_kernelPdS_S_l,"",@"SHT_CUDA_INFO"
	.sectionflags	@""
	.align	4


	//----- nvinfo : EIATTR_CUDA_API_VERSION
	.align		4
        /*0000*/ 	.byte	0x04, 0x37
        /*0002*/ 	.short	(.L_55 - .L_54)
.L_54:
        /*0004*/ 	.word	0x00000082


	//----- nvinfo : EIATTR_KPARAM_INFO
	.align		4
.L_55:
        /*0008*/ 	.byte	0x04, 0x17
        /*000a*/ 	.short	(.L_57 - .L_56)
.L_56:
        /*000c*/ 	.word	0x00000000
        /*0010*/ 	.short	0x0003
        /*0012*/ 	.short	0x0018
        /*0014*/ 	.byte	0x00, 0xf0, 0x21, 0x00


	//----- nvinfo : EIATTR_KPARAM_INFO
	.align		4
.L_57:
        /*0018*/ 	.byte	0x04, 0x17
        /*001a*/ 	.short	(.L_59 - .L_58)
.L_58:
        /*001c*/ 	.word	0x00000000
        /*0020*/ 	.short	0x0002
        /*0022*/ 	.short	0x0010
        /*0024*/ 	.byte	0x00, 0xf5, 0x21, 0x00


	//----- nvinfo : EIATTR_KPARAM_INFO
	.align		4
.L_59:
        /*0028*/ 	.byte	0x04, 0x17
        /*002a*/ 	.short	(.L_61 - .L_60)
.L_60:
        /*002c*/ 	.word	0x00000000
        /*0030*/ 	.short	0x0001
        /*0032*/ 	.short	0x0008
        /*0034*/ 	.byte	0x00, 0xf5, 0x21, 0x00


	//----- nvinfo : EIATTR_KPARAM_INFO
	.align		4
.L_61:
        /*0038*/ 	.byte	0x04, 0x17
        /*003a*/ 	.short	(.L_63 - .L_62)
.L_62:
        /*003c*/ 	.word	0x00000000
        /*0040*/ 	.short	0x0000
        /*0042*/ 	.short	0x0000
        /*0044*/ 	.byte	0x00, 0xf5, 0x21, 0x00


	//----- nvinfo : EIATTR_SPARSE_MMA_MASK
	.align		4
.L_63:
        /*0048*/ 	.byte	0x03, 0x50
        /*004a*/ 	.short	0x0000


	//----- nvinfo : EIATTR_MAXREG_COUNT
	.align		4
        /*004c*/ 	.byte	0x03, 0x1b
        /*004e*/ 	.short	0x00ff


	//----- nvinfo : EIATTR_MERCURY_ISA_VERSION
	.align		4
        /*0050*/ 	.byte	0x03, 0x5f
        /*0052*/ 	.short	0x0101


	//----- nvinfo : EIATTR_VRC_CTA_INIT_COUNT
	.align		4
        /*0054*/ 	.byte	0x02, 0x4a
	.zero		1
	.zero		1


	//----- nvinfo : EIATTR_EXIT_INSTR_OFFSETS
	.align		4
        /*0058*/ 	.byte	0x04, 0x1c
        /*005a*/ 	.short	(.L_65 - .L_64)


	//   ....[0]....
.L_64:
        /*005c*/ 	.word	0x00000110


	//   ....[1]....
        /*0060*/ 	.word	0x00000150


	//   ....[2]....
        /*0064*/ 	.word	0x00000480


	//----- nvinfo : EIATTR_CRS_STACK_SIZE
	.align		4
.L_65:
        /*0068*/ 	.byte	0x04, 0x1e
        /*006a*/ 	.short	(.L_67 - .L_66)
.L_66:
        /*006c*/ 	.word	0x00000000


	//----- nvinfo : EIATTR_CBANK_PARAM_SIZE
	.align		4
.L_67:
        /*0070*/ 	.byte	0x03, 0x19
        /*0072*/ 	.short	0x0020


	//----- nvinfo : EIATTR_PARAM_CBANK
	.align		4
        /*0074*/ 	.byte	0x04, 0x0a
        /*0076*/ 	.short	(.L_69 - .L_68)
	.align		4
.L_68:
        /*0078*/ 	.word	index@(.nv.constant0._Z13jacobi_kernelPdS_S_l)
        /*007c*/ 	.short	0x0380
        /*007e*/ 	.short	0x0020


	//----- nvinfo : EIATTR_SW_WAR
	.align		4
.L_69:
        /*0080*/ 	.byte	0x04, 0x36
        /*0082*/ 	.short	(.L_71 - .L_70)
.L_70:
        /*0084*/ 	.word	0x00000008
.L_71:


//--------------------- .nv.callgraph             --------------------------
	.section	.nv.callgraph,"",@"SHT_CUDA_CALLGRAPH"
	.align	4
	.sectionentsize	8
	.align		4
        /*0000*/ 	.word	0x00000000
	.align		4
        /*0004*/ 	.word	0xffffffff
	.align		4
        /*0008*/ 	.word	0x00000000
	.align		4
        /*000c*/ 	.word	0xfffffffe
	.align		4
        /*0010*/ 	.word	0x00000000
	.align		4
        /*0014*/ 	.word	0xfffffffd
	.align		4
        /*0018*/ 	.word	0x00000000
	.align		4
        /*001c*/ 	.word	0xfffffffc


//--------------------- .text._Z17jacobi_res_kernelPdS_l --------------------------
	.section	.text._Z17jacobi_res_kernelPdS_l,"ax",@progbits
	.align	128
        .global         _Z17jacobi_res_kernelPdS_l
        .type           _Z17jacobi_res_kernelPdS_l,@function
        .size           _Z17jacobi_res_kernelPdS_l,(.L_x_19 - _Z17jacobi_res_kernelPdS_l)
        .other          _Z17jacobi_res_kernelPdS_l,@"STO_CUDA_ENTRY STV_DEFAULT"
_Z17jacobi_res_kernelPdS_l:
.text._Z17jacobi_res_kernelPdS_l:
[----:B------:R-:W-:Y:S01]  /*0000*/  LDC R1, c[0x0][0x37c] ;  /* 0x0000df00ff017b82 */ /* 0x000fe20000000800 */
[----:B------:R-:W0:Y:S07]  /*0010*/  S2R R3, SR_TID.Y ;  /* 0x0000000000037919 */ /* 0x000e2e0000002200 */
[----:B------:R-:W0:Y:S01]  /*0020*/  S2UR UR6, SR_CTAID.Y ;  /* 0x00000000000679c3 */ /* 0x000e220000002600 */
[----:B------:R-:W1:Y:S01]  /*0030*/  LDCU.64 UR4, c[0x0][0x390] ;  /* 0x00007200ff0477ac */ /* 0x000e620008000a00 */
[----:B------:R-:W2:Y:S06]  /*0040*/  S2R R0, SR_TID.X ;  /* 0x0000000000007919 */ /* 0x000eac0000002100 */
[----:B------:R-:W0:Y:S08]  /*0050*/  LDC R2, c[0x0][0x364] ;  /* 0x0000d900ff027b82 */ /* 0x000e300000000800 */
[----:B------:R-:W2:Y:S01]  /*0060*/  S2UR UR7, SR_CTAID.X ;  /* 0x00000000000779c3 */ /* 0x000ea20000002500 */
[----:B-1----:R-:W-:-:S04]  /*0070*/  UIADD3 UR4, UP0, UPT, UR4, -0x1, URZ ;  /* 0xffffffff04047890 */ /* 0x002fc8000ff1e0ff */
[----:B------:R-:W-:-:S03]  /*0080*/  UIADD3.X UR5, UPT, UPT, UR5, -0x1, URZ, UP0, !UPT ;  /* 0xffffffff05057890 */ /* 0x000fc600087fe4ff */
[----:B------:R-:W2:Y:S03]  /*0090*/  LDC R5, c[0x0][0x360] ;  /* 0x0000d800ff057b82 */ /* 0x000ea60000000800 */
[----:B------:R-:W-:Y:S02]  /*00a0*/  IMAD.U32 R4, RZ, RZ, UR5 ;  /* 0x00000005ff047e24 */ /* 0x000fe4000f8e00ff */
[----:B0-----:R-:W-:-:S05]  /*00b0*/  IMAD R2, R2, UR6, R3 ;  /* 0x0000000602027c24 */ /* 0x001fca000f8e0203 */
[----:B------:R-:W-:-:S04]  /*00c0*/  ISETP.LT.U32.AND P0, PT, R2, UR4, PT ;  /* 0x0000000402007c0c */ /* 0x000fc8000bf01070 */
[----:B------:R-:W-:-:S04]  /*00d0*/  ISETP.GT.AND.EX P0, PT, R4, RZ, PT, P0 ;  /* 0x000000ff0400720c */ /* 0x000fc80003f04300 */
[----:B------:R-:W-:Y:S01]  /*00e0*/  ISETP.EQ.OR P0, PT, R2, RZ, !P0 ;  /* 0x000000ff0200720c */ /* 0x000fe20004702670 */
[----:B--2---:R-:W-:-:S05]  /*00f0*/  IMAD R5, R5, UR7, R0 ;  /* 0x0000000705057c24 */ /* 0x004fca000f8e0200 */
[----:B------:R-:W-:-:S13]  /*0100*/  ISETP.LT.OR P0, PT, R5, 0x1, P0 ;  /* 0x000000010500780c */ /* 0x000fda0000701670 */
[----:B------:R-:W-:Y:S05]  /*0110*/  @P0 EXIT ;  /* 0x000000000000094d */ /* 0x000fea0003800000 */
[----:B------:R-:W-:Y:S01]  /*0120*/  IMAD.U32 R0, RZ, RZ, UR5 ;  /* 0x00000005ff007e24 */ /* 0x000fe2000f8e00ff */
[----:B------:R-:W-:-:S04]  /*0130*/  ISETP.LT.U32.AND P0, PT, R5, UR4, PT ;  /* 0x0000000405007c0c */ /* 0x000fc8000bf01070 */
[----:B------:R-:W-:-:S13]  /*0140*/  ISETP.GT.U32.AND.EX P0, PT, R0, RZ, PT, P0 ;  /* 0x000000ff0000720c */ /* 0x000fda0003f04100 */
[----:B------:R-:W-:Y:S05]  /*0150*/  @!P0 EXIT ;  /* 0x000000000000894d */ /* 0x000fea0003800000 */
[----:B------:R-:W0:Y:S02]  /*0160*/  LDCU.64 UR4, c[0x0][0x390] ;  /* 0x00007200ff0477ac */ /* 0x000e240008000a00 */
[----:B0-----:R-:W0:Y:S01]  /*0170*/  I2F.F64.S64 R6, UR4 ;  /* 0x0000000400067d12 */ /* 0x001e220008301c00 */
[----:B------:R-:W1:Y:S01]  /*0180*/  LDCU.64 UR4, c[0x0][0x358] ;  /* 0x00006b00ff0477ac */ /* 0x000e620008000a00 */
[----:B0-----:R-:W-:-:S06]  /*0190*/  DADD R6, R6, -1 ;  /* 0xbff0000006067429 */ /* 0x001fcc0000000000 */
[----:B------:R-:W0:Y:S04]  /*01a0*/  MUFU.RCP64H R9, R7 ;  /* 0x0000000700097308 */ /* 0x000e280000001800 */
[----:B------:R-:W-:-:S05]  /*01b0*/  VIADD R8, R7, 0x300402 ;  /* 0x0030040207087836 */ /* 0x000fca0000000000 */
[----:B------:R-:W-:Y:S01]  /*01c0*/  FSETP.GEU.AND P0, PT, |R8|, 5.8789094863358348022e-39, PT ;  /* 0x004004020800780b */ /* 0x000fe20003f0e200 */
[----:B0-----:R-:W-:-:S08]  /*01d0*/  DFMA R10, -R6, R8, 1 ;  /* 0x3ff00000060a742b */ /* 0x001fd00000000108 */
[----:B------:R-:W-:-:S08]  /*01e0*/  DFMA R10, R10, R10, R10 ;  /* 0x0000000a0a0a722b */ /* 0x000fd0000000000a */
[----:B------:R-:W-:-:S08]  /*01f0*/  DFMA R10, R8, R10, R8 ;  /* 0x0000000a080a722b */ /* 0x000fd00000000008 */
[----:B------:R-:W-:-:S08]  /*0200*/  DFMA R12, -R6, R10, 1 ;  /* 0x3ff00000060c742b */ /* 0x000fd0000000010a */
[----:B------:R-:W-:Y:S01]  /*0210*/  DFMA R8, R10, R12, R10 ;  /* 0x0000000c0a08722b */ /* 0x000fe2000000000a */
[----:B-1----:R-:W-:Y:S10]  /*0220*/  @P0 BRA `(.L_x_0) ;  /* 0x0000000000100947 */ /* 0x002ff40003800000 */
[----:B------:R-:W-:-:S05]  /*0230*/  LOP3.LUT R0, R7, 0x7fffffff, RZ, 0xc0, !PT ;  /* 0x7fffffff07007812 */ /* 0x000fca00078ec0ff */
[----:B------:R-:W-:Y:S01]  /*0240*/  VIADD R10, R0, 0xfff00000 ;  /* 0xfff00000000a7836 */ /* 0x000fe20000000000 */
[----:B------:R-:W-:-:S07]  /*0250*/  MOV R0, 0x270 ;  /* 0x0000027000007802 */ /* 0x000fce0000000f00 */
[----:B------:R-:W-:Y:S05]  /*0260*/  CALL.REL.NOINC `($__internal_0_$__cuda_sm20_dblrcp_rn_slowpath_v3) ;  /* 0x0000000000d47944 */ /* 0x000fea0003c00000 */
.L_x_0:
[----:B------:R-:W0:Y:S01]  /*0270*/  LDCU.64 UR8, c[0x0][0x390] ;  /* 0x00007200ff0877ac */ /* 0x000e220008000a00 */
[----:B------:R-:W-:Y:S02]  /*0280*/  IMAD.MOV.U32 R3, RZ, RZ, RZ ;  /* 0x000000ffff037224 */ /* 0x000fe400078e00ff */
[C---:B------:R-:W-:Y:S01]  /*0290*/  VIADD R11, R5.reuse, 0xffffffff ;  /* 0xffffffff050b7836 */ /* 0x040fe20000000000 */
[----:B------:R-:W1:Y:S01]  /*02a0*/  LDCU.64 UR6, c[0x0][0x380] ;  /* 0x00007000ff0677ac */ /* 0x000e620008000a00 */
[----:B0-----:R-:W-:-:S04]  /*02b0*/  IMAD.WIDE.U32 R6, R5, UR8, R2 ;  /* 0x0000000805067c25 */ /* 0x001fc8000f8e0002 */
[C---:B------:R-:W-:Y:S02]  /*02c0*/  IMAD R7, R5.reuse, UR9, R7 ;  /* 0x0000000905077c24 */ /* 0x040fe4000f8e0207 */
[C---:B------:R-:W-:Y:S02]  /*02d0*/  IMAD.SHL.U32 R0, R6.reuse, 0x8, RZ ;  /* 0x0000000806007824 */ /* 0x040fe400078e00ff */
[----:B------:R-:W-:Y:S01]  /*02e0*/  VIADD R5, R5, 0x1 ;  /* 0x0000000105057836 */ /* 0x000fe20000000000 */
[----:B------:R-:W-:Y:S01]  /*02f0*/  SHF.L.U64.HI R4, R6, 0x3, R7 ;  /* 0x0000000306047819 */ /* 0x000fe20000010207 */
[----:B------:R-:W-:Y:S01]  /*0300*/  IMAD.WIDE.U32 R6, R11, UR8, R2 ;  /* 0x000000080b067c25 */ /* 0x000fe2000f8e0002 */
[----:B-1----:R-:W-:-:S03]  /*0310*/  IADD3 R16, P0, PT, R0, UR6, RZ ;  /* 0x0000000600107c10 */ /* 0x002fc6000ff1e0ff */
[----:B------:R-:W-:Y:S01]  /*0320*/  IMAD R11, R11, UR9, R7 ;  /* 0x000000090b0b7c24 */ /* 0x000fe2000f8e0207 */
[----:B------:R-:W-:Y:S02]  /*0330*/  IADD3.X R17, PT, PT, R4, UR7, RZ, P0, !PT ;  /* 0x0000000704117c10 */ /* 0x000fe400087fe4ff */
[C---:B------:R-:W-:Y:S01]  /*0340*/  LEA R10, P0, R6.reuse, UR6, 0x3 ;  /* 0x00000006060a7c11 */ /* 0x040fe2000f8018ff */
[----:B------:R-:W-:Y:S02]  /*0350*/  IMAD.WIDE.U32 R2, R5, UR8, R2 ;  /* 0x0000000805027c25 */ /* 0x000fe4000f8e0002 */
[----:B------:R-:W2:Y:S01]  /*0360*/  LDG.E.64 R12, desc[UR4][R16.64+-0x8] ;  /* 0xfffff804100c7981 */ /* 0x000ea2000c1e1b00 */
[----:B------:R-:W-:-:S03]  /*0370*/  LEA.HI.X R11, R6, UR7, R11, 0x3, P0 ;  /* 0x00000007060b7c11 */ /* 0x000fc600080f1c0b */
[----:B------:R-:W2:Y:S01]  /*0380*/  LDG.E.64 R14, desc[UR4][R16.64+0x8] ;  /* 0x00000804100e7981 */ /* 0x000ea2000c1e1b00 */
[----:B------:R-:W-:Y:S01]  /*0390*/  IMAD R5, R5, UR9, R3 ;  /* 0x0000000905057c24 */ /* 0x000fe2000f8e0203 */
[C---:B------:R-:W-:Y:S02]  /*03a0*/  LEA R22, P0, R2.reuse, UR6, 0x3 ;  /* 0x0000000602167c11 */ /* 0x040fe4000f8018ff */
[----:B------:R-:W3:Y:S02]  /*03b0*/  LDG.E.64 R10, desc[UR4][R10.64] ;  /* 0x000000040a0a7981 */ /* 0x000ee4000c1e1b00 */
[----:B------:R-:W-:Y:S02]  /*03c0*/  LEA.HI.X R23, R2, UR7, R5, 0x3, P0 ;  /* 0x0000000702177c11 */ /* 0x000fe400080f1c05 */
[----:B------:R-:W4:Y:S04]  /*03d0*/  LDG.E.64 R6, desc[UR4][R16.64] ;  /* 0x0000000410067981 */ /* 0x000f28000c1e1b00 */
[----:B------:R-:W5:Y:S01]  /*03e0*/  LDG.E.64 R2, desc[UR4][R22.64] ;  /* 0x0000000416027981 */ /* 0x000f62000c1e1b00 */
[----:B------:R-:W-:-:S06]  /*03f0*/  DMUL R8, R8, R8 ;  /* 0x0000000808087228 */ /* 0x000fcc0000000000 */
[----:B------:R-:W0:Y:S01]  /*0400*/  MUFU.RCP64H R19, R9 ;  /* 0x0000000900137308 */ /* 0x000e220000001800 */
[----:B------:R-:W-:-:S06]  /*0410*/  IMAD.MOV.U32 R18, RZ, RZ, 0x1 ;  /* 0x00000001ff127424 */ /* 0x000fcc00078e00ff */
[----:B0-----:R-:W-:-:S08]  /*0420*/  DFMA R20, -R8, R18, 1 ;  /* 0x3ff000000814742b */ /* 0x001fd00000000112 */
[----:B------:R-:W-:-:S08]  /*0430*/  DFMA R20, R20, R20, R20 ;  /* 0x000000141414722b */ /* 0x000fd00000000014 */
[----:B------:R-:W-:Y:S01]  /*0440*/  DFMA R20, R18, R20, R18 ;  /* 0x000000141214722b */ /* 0x000fe20000000012 */
[----:B------:R-:W-:Y:S01]  /*0450*/  BSSY.RECONVERGENT B0, `(.L_x_1) ;  /* 0x0000010000007945 */ /* 0x000fe20003800200 */
[----:B--2---:R-:W-:-:S08]  /*0460*/  DADD R12, -R12, -R14 ;  /* 0x000000000c0c7229 */ /* 0x004fd0000000090e */
[----:B---3--:R-:W-:Y:S02]  /*0470*/  DADD R10, R12, -R10 ;  /* 0x000000000c0a7229 */ /* 0x008fe4000000080a */
[----:B------:R-:W-:-:S06]  /*0480*/  DFMA R12, -R8, R20, 1 ;  /* 0x3ff00000080c742b */ /* 0x000fcc0000000114 */
[----:B-----5:R-:W-:Y:S02]  /*0490*/  DADD R2, R10, -R2 ;  /* 0x000000000a027229 */ /* 0x020fe40000000802 */
[----:B------:R-:W-:-:S06]  /*04a0*/  DFMA R12, R20, R12, R20 ;  /* 0x0000000c140c722b */ /* 0x000fcc0000000014 */
[----:B----4-:R-:W-:-:S08]  /*04b0*/  DFMA R6, R6, 4, R2 ;  /* 0x401000000606782b */ /* 0x010fd00000000002 */
[----:B------:R-:W-:-:S08]  /*04c0*/  DMUL R2, R6, R12 ;  /* 0x0000000c06027228 */ /* 0x000fd00000000000 */
[----:B------:R-:W-:-:S08]  /*04d0*/  DFMA R10, -R8, R2, R6 ;  /* 0x00000002080a722b */ /* 0x000fd00000000106 */
[----:B------:R-:W-:Y:S01]  /*04e0*/  DFMA R2, R12, R10, R2 ;  /* 0x0000000a0c02722b */ /* 0x000fe20000000002 */
[----:B------:R-:W-:-:S09]  /*04f0*/  FSETP.GEU.AND P1, PT, |R7|, 6.5827683646048100446e-37, PT ;  /* 0x036000000700780b */ /* 0x000fd20003f2e200 */
[----:B------:R-:W-:-:S05]  /*0500*/  FFMA R5, RZ, R9, R3 ;  /* 0x00000009ff057223 */ /* 0x000fca0000000003 */
[----:B------:R-:W-:-:S13]  /*0510*/  FSETP.GT.AND P0, PT, |R5|, 1.469367938527859385e-39, PT ;  /* 0x001000000500780b */ /* 0x000fda0003f04200 */
[----:B------:R-:W-:Y:S05]  /*0520*/  @P0 BRA P1, `(.L_x_2) ;  /* 0x0000000000080947 */ /* 0x000fea0000800000 */
[----:B------:R-:W-:-:S07]  /*0530*/  MOV R12, 0x550 ;  /* 0x00000550000c7802 */ /* 0x000fce0000000f00 */
[----:B------:R-:W-:Y:S05]  /*0540*/  CALL.REL.NOINC `($__internal_1_$__cuda_sm20_div_rn_f64_full) ;  /* 0x0000000000b47944 */ /* 0x000fea0003c00000 */
.L_x_2:
[----:B------:R-:W-:Y:S05]  /*0550*/  BSYNC.RECONVERGENT B0 ;  /* 0x0000000000007941 */ /* 0x000fea0003800200 */
.L_x_1:
[----:B------:R-:W0:Y:S01]  /*0560*/  LDCU.64 UR6, c[0x0][0x388] ;  /* 0x00007100ff0677ac */ /* 0x000e220008000a00 */
[----:B------:R-:W-:Y:S01]  /*0570*/  DADD R2, R2, -1 ;  /* 0xbff0000002027429 */ /* 0x000fe20000000000 */
[----:B0-----:R-:W-:-:S04]  /*0580*/  IADD3 R6, P0, PT, R0, UR6, RZ ;  /* 0x0000000600067c10 */ /* 0x001fc8000ff1e0ff */
[----:B------:R-:W-:-:S05]  /*0590*/  IADD3.X R7, PT, PT, R4, UR7, RZ, P0, !PT ;  /* 0x0000000704077c10 */ /* 0x000fca00087fe4ff */
[----:B------:R-:W-:Y:S01]  /*05a0*/  STG.E.64 desc[UR4][R6.64], R2 ;  /* 0x0000000206007986 */ /* 0x000fe2000c101b04 */
[----:B------:R-:W-:Y:S05]  /*05b0*/  EXIT ;  /* 0x000000000000794d */ /* 0x000fea0003800000 */
        .weak           $__internal_0_$__cuda_sm20_dblrcp_rn_slowpath_v3
        .type           $__internal_0_$__cuda_sm20_dblrcp_rn_slowpath_v3,@function
        .size           $__internal_0_$__cuda_sm20_dblrcp_rn_slowpath_v3,($__internal_1_$__cuda_sm20_div_rn_f64_full - $__internal_0_$__cuda_sm20_dblrcp_rn_slowpath_v3)
$__internal_0_$__cuda_sm20_dblrcp_rn_slowpath_v3:
[----:B------:R-:W-:-:S14]  /*05c0*/  DSETP.GTU.AND P0, PT, |R6|, +INF , PT ;  /* 0x7ff000000600742a */ /* 0x000fdc0003f0c200 */
[----:B------:R-:W-:Y:S05]  /*05d0*/  @P0 BRA `(.L_x_3) ;  /* 0x00000000007c0947 */ /* 0x000fea0003800000 */
[----:B------:R-:W-:-:S05]  /*05e0*/  LOP3.LUT R4, R7, 0x7fffffff, RZ, 0xc0, !PT ;  /* 0x7fffffff07047812 */ /* 0x000fca00078ec0ff */
[----:B------:R-:W-:-:S05]  /*05f0*/  VIADD R8, R4, 0xffffffff ;  /* 0xffffffff04087836 */ /* 0x000fca0000000000 */
[----:B------:R-:W-:-:S13]  /*0600*/  ISETP.GE.U32.AND P0, PT, R8, 0x7fefffff, PT ;  /* 0x7fefffff0800780c */ /* 0x000fda0003f06070 */
[----:B------:R-:W-:Y:S01]  /*0610*/  @P0 LOP3.LUT R9, R7, 0x7ff00000, RZ, 0x3c, !PT ;  /* 0x7ff0000007090812 */ /* 0x000fe200078e3cff */
[----:B------:R-:W-:Y:S01]  /*0620*/  @P0 IMAD.MOV.U32 R8, RZ, RZ, RZ ;  /* 0x000000ffff080224 */ /* 0x000fe200078e00ff */
[----:B------:R-:W-:Y:S06]  /*0630*/  @P0 BRA `(.L_x_4) ;  /* 0x00000000006c0947 */ /* 0x000fec0003800000 */
[----:B------:R-:W-:-:S13]  /*0640*/  ISETP.GE.U32.AND P0, PT, R4, 0x1000001, PT ;  /* 0x010000010400780c */ /* 0x000fda0003f06070 */
[----:B------:R-:W-:Y:S05]  /*0650*/  @!P0 BRA `(.L_x_5) ;  /* 0x0000000000348947 */ /* 0x000fea0003800000 */
[----:B------:R-:W-:Y:S02]  /*0660*/  VIADD R9, R7, 0xc0200000 ;  /* 0xc020000007097836 */ /* 0x000fe40000000000 */
[----:B------:R-:W-:Y:S02]  /*0670*/  IMAD.MOV.U32 R8, RZ, RZ, R6 ;  /* 0x000000ffff087224 */ /* 0x000fe400078e0006 */
[----:B------:R-:W0:Y:S04]  /*0680*/  MUFU.RCP64H R11, R9 ;  /* 0x00000009000b7308 */ /* 0x000e280000001800 */
[----:B0-----:R-:W-:-:S08]  /*0690*/  DFMA R12, -R8, R10, 1 ;  /* 0x3ff00000080c742b */ /* 0x001fd0000000010a */
[----:B------:R-:W-:-:S08]  /*06a0*/  DFMA R12, R12, R12, R12 ;  /* 0x0000000c0c0c722b */ /* 0x000fd0000000000c */
[----:B------:R-:W-:-:S08]  /*06b0*/  DFMA R12, R10, R12, R10 ;  /* 0x0000000c0a0c722b */ /* 0x000fd0000000000a */
[----:B------:R-:W-:-:S08]  /*06c0*/  DFMA R10, -R8, R12, 1 ;  /* 0x3ff00000080a742b */ /* 0x000fd0000000010c */
[----:B------:R-:W-:-:S08]  /*06d0*/  DFMA R10, R12, R10, R12 ;  /* 0x0000000a0c0a722b */ /* 0x000fd0000000000c */
[----:B------:R-:W-:-:S08]  /*06e0*/  DMUL R10, R10, 2.2250738585072013831e-308 ;  /* 0x001000000a0a7828 */ /* 0x000fd00000000000 */
[----:B------:R-:W-:-:S08]  /*06f0*/  DFMA R6, -R6, R10, 1 ;  /* 0x3ff000000606742b */ /* 0x000fd0000000010a */
[----:B------:R-:W-:-:S08]  /*0700*/  DFMA R6, R6, R6, R6 ;  /* 0x000000060606722b */ /* 0x000fd00000000006 */
[----:B------:R-:W-:Y:S01]  /*0710*/  DFMA R8, R10, R6, R10 ;  /* 0x000000060a08722b */ /* 0x000fe2000000000a */
[----:B------:R-:W-:Y:S10]  /*0720*/  BRA `(.L_x_4) ;  /* 0x0000000000307947 */ /* 0x000ff40003800000 */
.L_x_5:
[----:B------:R-:W-:Y:S01]  /*0730*/  DMUL R6, R6, 8.11296384146066816958e+31 ;  /* 0x4690000006067828 */ /* 0x000fe20000000000 */
[----:B------:R-:W-:-:S05]  /*0740*/  IMAD.MOV.U32 R8, RZ, RZ, R10 ;  /* 0x000000ffff087224 */ /* 0x000fca00078e000a */
[----:B------:R-:W0:Y:S02]  /*0750*/  MUFU.RCP64H R9, R7 ;  /* 0x0000000700097308 */ /* 0x000e240000001800 */
[----:B0-----:R-:W-:-:S08]  /*0760*/  DFMA R10, -R6, R8, 1 ;  /* 0x3ff00000060a742b */ /* 0x001fd00000000108 */
[----:B------:R-:W-:-:S08]  /*0770*/  DFMA R10, R10, R10, R10 ;  /* 0x0000000a0a0a722b */ /* 0x000fd0000000000a */
[----:B------:R-:W-:-:S08]  /*0780*/  DFMA R10, R8, R10, R8 ;  /* 0x0000000a080a722b */ /* 0x000fd00000000008 */
[----:B------:R-:W-:-:S08]  /*0790*/  DFMA R8, -R6, R10, 1 ;  /* 0x3ff000000608742b */ /* 0x000fd0000000010a */
[----:B------:R-:W-:-:S08]  /*07a0*/  DFMA R8, R10, R8, R10 ;  /* 0x000000080a08722b */ /* 0x000fd0000000000a */
[----:B------:R-:W-:Y:S01]  /*07b0*/  DMUL R8, R8, 8.11296384146066816958e+31 ;  /* 0x4690000008087828 */ /* 0x000fe20000000000 */
[----:B------:R-:W-:Y:S10]  /*07c0*/  BRA `(.L_x_4) ;  /* 0x0000000000087947 */ /* 0x000ff40003800000 */
.L_x_3:
[----:B------:R-:W-:Y:S01]  /*07d0*/  LOP3.LUT R9, R7, 0x80000, RZ, 0xfc, !PT ;  /* 0x0008000007097812 */ /* 0x000fe200078efcff */
[----:B------:R-:W-:-:S07]  /*07e0*/  IMAD.MOV.U32 R8, RZ, RZ, R6 ;  /* 0x000000ffff087224 */ /* 0x000fce00078e0006 */
.L_x_4:
[----:B------:R-:W-:Y:S02]  /*07f0*/  IMAD.MOV.U32 R6, RZ, RZ, R0 ;  /* 0x000000ffff067224 */ /* 0x000fe400078e0000 */
[----:B------:R-:W-:-:S04]  /*0800*/  IMAD.MOV.U32 R7, RZ, RZ, 0x0 ;  /* 0x00000000ff077424 */ /* 0x000fc800078e00ff */
[----:B------:R-:W-:Y:S05]  /*0810*/  RET.REL.NODEC R6 `(_Z17jacobi_res_kernelPdS_l) ;  /* 0xfffffff406f87950 */ /* 0x000fea0003c3ffff */
        .weak           $__internal_1_$__cuda_sm20_div_rn_f64_full
        .type           $__internal_1_$__cuda_sm20_div_rn_f64_full,@function
        .size           $__internal_1_$__cuda_sm20_div_rn_f64_full,(.L_x_19 - $__internal_1_$__cuda_sm20_div_rn_f64_full)
$__internal_1_$__cuda_sm20_div_rn_f64_full:
[C---:B------:R-:W-:Y:S01]  /*0820*/  FSETP.GEU.AND P0, PT, |R9|.reuse, 1.469367938527859385e-39, PT ;  /* 0x001000000900780b */ /* 0x040fe20003f0e200 */
[----:B------:R-:W-:Y:S01]  /*0830*/  IMAD.MOV.U32 R10, RZ, RZ, 0x1 ;  /* 0x00000001ff0a7424 */ /* 0x000fe200078e00ff */
[----:B------:R-:W-:Y:S01]  /*0840*/  LOP3.LUT R2, R9, 0x800fffff, RZ, 0xc0, !PT ;  /* 0x800fffff09027812 */ /* 0x000fe200078ec0ff */
[----:B------:R-:W-:Y:S01]  /*0850*/  IMAD.MOV.U32 R13, RZ, RZ, 0x1ca00000 ;  /* 0x1ca00000ff0d7424 */ /* 0x000fe200078e00ff */
[C---:B------:R-:W-:Y:S01]  /*0860*/  FSETP.GEU.AND P2, PT, |R7|.reuse, 1.469367938527859385e-39, PT ;  /* 0x001000000700780b */ /* 0x040fe20003f4e200 */
[----:B------:R-:W-:Y:S01]  /*0870*/  BSSY.RECONVERGENT B1, `(.L_x_6) ;  /* 0x0000053000017945 */ /* 0x000fe20003800200 */
[----:B------:R-:W-:Y:S01]  /*0880*/  LOP3.LUT R3, R2, 0x3ff00000, RZ, 0xfc, !PT ;  /* 0x3ff0000002037812 */ /* 0x000fe200078efcff */
[----:B------:R-:W-:Y:S01]  /*0890*/  IMAD.MOV.U32 R2, RZ, RZ, R8 ;  /* 0x000000ffff027224 */ /* 0x000fe200078e0008 */
[----:B------:R-:W-:-:S05]  /*08a0*/  LOP3.LUT R5, R7, 0x7ff00000, RZ, 0xc0, !PT ;  /* 0x7ff0000007057812 */ /* 0x000fca00078ec0ff */
[----:B------:R-:W-:-:S04]  /*08b0*/  @!P0 DMUL R2, R8, 8.98846567431157953865e+307 ;  /* 0x7fe0000008028828 */ /* 0x000fc80000000000 */
[----:B------:R-:W-:Y:S02]  /*08c0*/  @!P2 LOP3.LUT R18, R9, 0x7ff00000, RZ, 0xc0, !PT ;  /* 0x7ff000000912a812 */ /* 0x000fe400078ec0ff */
[----:B------:R-:W0:Y:S02]  /*08d0*/  MUFU.RCP64H R11, R3 ;  /* 0x00000003000b7308 */ /* 0x000e240000001800 */
[----:B------:R-:W-:Y:S01]  /*08e0*/  @!P2 ISETP.GE.U32.AND P3, PT, R5, R18, PT ;  /* 0x000000120500a20c */ /* 0x000fe20003f66070 */
[----:B------:R-:W-:Y:S01]  /*08f0*/  @!P2 IMAD.MOV.U32 R18, RZ, RZ, RZ ;  /* 0x000000ffff12a224 */ /* 0x000fe200078e00ff */
[----:B0-----:R-:W-:-:S08]  /*0900*/  DFMA R14, R10, -R2, 1 ;  /* 0x3ff000000a0e742b */ /* 0x001fd00000000802 */
[----:B------:R-:W-:Y:S01]  /*0910*/  DFMA R16, R14, R14, R14 ;  /* 0x0000000e0e10722b */ /* 0x000fe2000000000e */
[----:B------:R-:W-:Y:S02]  /*0920*/  LOP3.LUT R14, R9, 0x7ff00000, RZ, 0xc0, !PT ;  /* 0x7ff00000090e7812 */ /* 0x000fe400078ec0ff */
[----:B------:R-:W-:Y:S02]  /*0930*/  @!P2 SEL R15, R13, 0x63400000, !P3 ;  /* 0x634000000d0fa807 */ /* 0x000fe40005800000 */
[----:B------:R-:W-:-:S03]  /*0940*/  ISETP.GE.U32.AND P1, PT, R5, R14, PT ;  /* 0x0000000e0500720c */ /* 0x000fc60003f26070 */
[----:B------:R-:W-:Y:S01]  /*0950*/  DFMA R16, R10, R16, R10 ;  /* 0x000000100a10722b */ /* 0x000fe2000000000a */
[--C-:B------:R-:W-:Y:S01]  /*0960*/  @!P2 LOP3.LUT R15, R15, 0x80000000, R7.reuse, 0xf8, !PT ;  /* 0x800000000f0fa812 */ /* 0x100fe200078ef807 */
[----:B------:R-:W-:Y:S01]  /*0970*/  IMAD.MOV.U32 R10, RZ, RZ, R6 ;  /* 0x000000ffff0a7224 */ /* 0x000fe200078e0006 */
[----:B------:R-:W-:Y:S02]  /*0980*/  SEL R11, R13, 0x63400000, !P1 ;  /* 0x634000000d0b7807 */ /* 0x000fe40004800000 */
[----:B------:R-:W-:Y:S02]  /*0990*/  @!P2 LOP3.LUT R19, R15, 0x100000, RZ, 0xfc, !PT ;  /* 0x001000000f13a812 */ /* 0x000fe400078efcff */
[----:B------:R-:W-:Y:S01]  /*09a0*/  LOP3.LUT R11, R11, 0x800fffff, R7, 0xf8, !PT ;  /* 0x800fffff0b0b7812 */ /* 0x000fe200078ef807 */
[----:B------:R-:W-:-:S05]  /*09b0*/  DFMA R20, R16, -R2, 1 ;  /* 0x3ff000001014742b */ /* 0x000fca0000000802 */
[----:B------:R-:W-:-:S03]  /*09c0*/  @!P2 DFMA R10, R10, 2, -R18 ;  /* 0x400000000a0aa82b */ /* 0x000fc60000000812 */
[----:B------:R-:W-:Y:S01]  /*09d0*/  DFMA R16, R16, R20, R16 ;  /* 0x000000141010722b */ /* 0x000fe20000000010 */
[----:B------:R-:W-:Y:S02]  /*09e0*/  IMAD.MOV.U32 R21, RZ, RZ, R5 ;  /* 0x000000ffff157224 */ /* 0x000fe400078e0005 */
[----:B------:R-:W-:Y:S01]  /*09f0*/  IMAD.MOV.U32 R20, RZ, RZ, R14 ;  /* 0x000000ffff147224 */ /* 0x000fe200078e000e */
[----:B------:R-:W-:-:S03]  /*0a00*/  @!P0 LOP3.LUT R20, R3, 0x7ff00000, RZ, 0xc0, !PT ;  /* 0x7ff0000003148812 */ /* 0x000fc600078ec0ff */
[----:B------:R-:W-:Y:S01]  /*0a10*/  @!P2 LOP3.LUT R21, R11, 0x7ff00000, RZ, 0xc0, !PT ;  /* 0x7ff000000b15a812 */ /* 0x000fe200078ec0ff */
[----:B------:R-:W-:Y:S01]  /*0a20*/  DMUL R18, R16, R10 ;  /* 0x0000000a10127228 */ /* 0x000fe20000000000 */
[----:B------:R-:W-:-:S03]  /*0a30*/  VIADD R23, R20, 0xffffffff ;  /* 0xffffffff14177836 */ /* 0x000fc60000000000 */
[----:B------:R-:W-:-:S04]  /*0a40*/  VIADD R22, R21, 0xffffffff ;  /* 0xffffffff15167836 */ /* 0x000fc80000000000 */
[----:B------:R-:W-:Y:S01]  /*0a50*/  DFMA R14, R18, -R2, R10 ;  /* 0x80000002120e722b */ /* 0x000fe2000000000a */
[----:B------:R-:W-:-:S04]  /*0a60*/  ISETP.GT.U32.AND P0, PT, R22, 0x7feffffe, PT ;  /* 0x7feffffe1600780c */ /* 0x000fc80003f04070 */
[----:B------:R-:W-:-:S03]  /*0a70*/  ISETP.GT.U32.OR P0, PT, R23, 0x7feffffe, P0 ;  /* 0x7feffffe1700780c */ /* 0x000fc60000704470 */
[----:B------:R-:W-:-:S10]  /*0a80*/  DFMA R14, R16, R14, R18 ;  /* 0x0000000e100e722b */ /* 0x000fd40000000012 */
[----:B------:R-:W-:Y:S05]  /*0a90*/  @P0 BRA `(.L_x_7) ;  /* 0x00000000006c0947 */ /* 0x000fea0003800000 */
[----:B------:R-:W-:-:S04]  /*0aa0*/  LOP3.LUT R16, R9, 0x7ff00000, RZ, 0xc0, !PT ;  /* 0x7ff0000009107812 */ /* 0x000fc800078ec0ff */
[CC--:B------:R-:W-:Y:S02]  /*0ab0*/  VIADDMNMX R6, R5.reuse, -R16.reuse, 0xb9600000, !PT ;  /* 0xb960000005067446 */ /* 0x0c0fe40007800910 */
[----:B------:R-:W-:Y:S02]  /*0ac0*/  ISETP.GE.U32.AND P0, PT, R5, R16, PT ;  /* 0x000000100500720c */ /* 0x000fe40003f06070 */
[----:B------:R-:W-:Y:S02]  /*0ad0*/  VIMNMX R6, PT, PT, R6, 0x46a00000, PT ;  /* 0x46a0000006067848 */ /* 0x000fe40003fe0100 */
[----:B------:R-:W-:-:S05]  /*0ae0*/  SEL R5, R13, 0x63400000, !P0 ;  /* 0x634000000d057807 */ /* 0x000fca0004000000 */
[----:B------:R-:W-:Y:S02]  /*0af0*/  IMAD.IADD R5, R6, 0x1, -R5 ;  /* 0x0000000106057824 */ /* 0x000fe400078e0a05 */
[----:B------:R-:W-:Y:S02]  /*0b00*/  IMAD.MOV.U32 R6, RZ, RZ, RZ ;  /* 0x000000ffff067224 */ /* 0x000fe400078e00ff */
[----:B------:R-:W-:-:S06]  /*0b10*/  VIADD R7, R5, 0x7fe00000 ;  /* 0x7fe0000005077836 */ /* 0x000fcc0000000000 */
[----:B------:R-:W-:-:S10]  /*0b20*/  DMUL R16, R14, R6 ;  /* 0x000000060e107228 */ /* 0x000fd40000000000 */
[----:B------:R-:W-:-:S13]  /*0b30*/  FSETP.GTU.AND P0, PT, |R17|, 1.469367938527859385e-39, PT ;  /* 0x001000001100780b */ /* 0x000fda0003f0c200 */
[----:B------:R-:W-:Y:S05]  /*0b40*/  @P0 BRA `(.L_x_8) ;  /* 0x0000000000940947 */ /* 0x000fea0003800000 */
[----:B------:R-:W-:Y:S01]  /*0b50*/  DFMA R2, R14, -R2, R10 ;  /* 0x800000020e02722b */ /* 0x000fe2000000000a */
[----:B------:R-:W-:-:S09]  /*0b60*/  IMAD.MOV.U32 R6, RZ, RZ, RZ ;  /* 0x000000ffff067224 */ /* 0x000fd200078e00ff */
[C---:B------:R-:W-:Y:S02]  /*0b70*/  FSETP.NEU.AND P0, PT, R3.reuse, RZ, PT ;  /* 0x000000ff0300720b */ /* 0x040fe40003f0d000 */
[----:B------:R-:W-:-:S04]  /*0b80*/  LOP3.LUT R9, R3, 0x80000000, R9, 0x48, !PT ;  /* 0x8000000003097812 */ /* 0x000fc800078e4809 */
[----:B------:R-:W-:-:S07]  /*0b90*/  LOP3.LUT R7, R9, R7, RZ, 0xfc, !PT ;  /* 0x0000000709077212 */ /* 0x000fce00078efcff */
[----:B------:R-:W-:Y:S05]  /*0ba0*/  @!P0 BRA `(.L_x_8) ;  /* 0x00000000007c8947 */ /* 0x000fea0003800000 */
[----:B------:R-:W-:Y:S01]  /*0bb0*/  IMAD.MOV R3, RZ, RZ, -R5 ;  /* 0x000000ffff037224 */ /* 0x000fe200078e0a05 */
[----:B------:R-:W-:Y:S01]  /*0bc0*/  DMUL.RP R6, R14, R6 ;  /* 0x000000060e067228 */ /* 0x000fe20000008000 */
[----:B------:R-:W-:-:S06]  /*0bd0*/  IMAD.MOV.U32 R2, RZ, RZ, RZ ;  /* 0x000000ffff027224 */ /* 0x000fcc00078e00ff */
[----:B------:R-:W-:-:S03]  /*0be0*/  DFMA R2, R16, -R2, R14 ;  /* 0x800000021002722b */ /* 0x000fc6000000000e */
[----:B------:R-:W-:-:S03]  /*0bf0*/  LOP3.LUT R9, R7, R9, RZ, 0x3c, !PT ;  /* 0x0000000907097212 */ /* 0x000fc600078e3cff */
[----:B------:R-:W-:-:S04]  /*0c00*/  IADD3 R2, PT, PT, -R5, -0x43300000, RZ ;  /* 0xbcd0000005027810 */ /* 0x000fc80007ffe1ff */
[----:B------:R-:W-:-:S04]  /*0c10*/  FSETP.NEU.AND P0, PT, |R3|, R2, PT ;  /* 0x000000020300720b */ /* 0x000fc80003f0d200 */
[----:B------:R-:W-:Y:S02]  /*0c20*/  FSEL R16, R6, R16, !P0 ;  /* 0x0000001006107208 */ /* 0x000fe40004000000 */
[----:B------:R-:W-:Y:S01]  /*0c30*/  FSEL R17, R9, R17, !P0 ;  /* 0x0000001109117208 */ /* 0x000fe20004000000 */
[----:B------:R-:W-:Y:S06]  /*0c40*/  BRA `(.L_x_8) ;  /* 0x0000000000547947 */ /* 0x000fec0003800000 */
.L_x_7:
[----:B------:R-:W-:-:S14]  /*0c50*/  DSETP.NAN.AND P0, PT, R6, R6, PT ;  /* 0x000000060600722a */ /* 0x000fdc0003f08000 */
[----:B------:R-:W-:Y:S05]  /*0c60*/  @P0 BRA `(.L_x_9) ;  /* 0x0000000000440947 */ /* 0x000fea0003800000 */
[----:B------:R-:W-:-:S14]  /*0c70*/  DSETP.NAN.AND P0, PT, R8, R8, PT ;  /* 0x000000080800722a */ /* 0x000fdc0003f08000 */
[----:B------:R-:W-:Y:S05]  /*0c80*/  @P0 BRA `(.L_x_10) ;  /* 0x0000000000300947 */ /* 0x000fea0003800000 */
[----:B------:R-:W-:Y:S01]  /*0c90*/  ISETP.NE.AND P0, PT, R21, R20, PT ;  /* 0x000000141500720c */ /* 0x000fe20003f05270 */
[----:B------:R-:W-:Y:S02]  /*0ca0*/  IMAD.MOV.U32 R16, RZ, RZ, 0x0 ;  /* 0x00000000ff107424 */ /* 0x000fe400078e00ff */
[----:B------:R-:W-:-:S10]  /*0cb0*/  IMAD.MOV.U32 R17, RZ, RZ, -0x80000 ;  /* 0xfff80000ff117424 */ /* 0x000fd400078e00ff */
[----:B------:R-:W-:Y:S05]  /*0cc0*/  @!P0 BRA `(.L_x_8) ;  /* 0x0000000000348947 */ /* 0x000fea0003800000 */
[----:B------:R-:W-:Y:S02]  /*0cd0*/  ISETP.NE.AND P0, PT, R21, 0x7ff00000, PT ;  /* 0x7ff000001500780c */ /* 0x000fe40003f05270 */
[----:B------:R-:W-:Y:S02]  /*0ce0*/  LOP3.LUT R17, R7, 0x80000000, R9, 0x48, !PT ;  /* 0x8000000007117812 */ /* 0x000fe400078e4809 */
[----:B------:R-:W-:-:S13]  /*0cf0*/  ISETP.EQ.OR P0, PT, R20, RZ, !P0 ;  /* 0x000000ff1400720c */ /* 0x000fda0004702670 */
[----:B------:R-:W-:Y:S01]  /*0d00*/  @P0 LOP3.LUT R2, R17, 0x7ff00000, RZ, 0xfc, !PT ;  /* 0x7ff0000011020812 */ /* 0x000fe200078efcff */
[----:B------:R-:W-:Y:S02]  /*0d10*/  @!P0 IMAD.MOV.U32 R16, RZ, RZ, RZ ;  /* 0x000000ffff108224 */ /* 0x000fe400078e00ff */
[----:B------:R-:W-:Y:S02]  /*0d20*/  @P0 IMAD.MOV.U32 R16, RZ, RZ, RZ ;  /* 0x000000ffff100224 */ /* 0x000fe400078e00ff */
[----:B------:R-:W-:Y:S01]  /*0d30*/  @P0 IMAD.MOV.U32 R17, RZ, RZ, R2 ;  /* 0x000000ffff110224 */ /* 0x000fe200078e0002 */
[----:B------:R-:W-:Y:S06]  /*0d40*/  BRA `(.L_x_8) ;  /* 0x0000000000147947 */ /* 0x000fec0003800000 */
.L_x_10:
[----:B------:R-:W-:Y:S01]  /*0d50*/  LOP3.LUT R17, R9, 0x80000, RZ, 0xfc, !PT ;  /* 0x0008000009117812 */ /* 0x000fe200078efcff */
[----:B------:R-:W-:Y:S01]  /*0d60*/  IMAD.MOV.U32 R16, RZ, RZ, R8 ;  /* 0x000000ffff107224 */ /* 0x000fe200078e0008 */
[----:B------:R-:W-:Y:S06]  /*0d70*/  BRA `(.L_x_8) ;  /* 0x0000000000087947 */ /* 0x000fec0003800000 */
.L_x_9:
[----:B------:R-:W-:Y:S01]  /*0d80*/  LOP3.LUT R17, R7, 0x80000, RZ, 0xfc, !PT ;  /* 0x0008000007117812 */ /* 0x000fe200078efcff */
[----:B------:R-:W-:-:S07]  /*0d90*/  IMAD.MOV.U32 R16, RZ, RZ, R6 ;  /* 0x000000ffff107224 */ /* 0x000fce00078e0006 */
.L_x_8:
[----:B------:R-:W-:Y:S05]  /*0da0*/  BSYNC.RECONVERGENT B1 ;  /* 0x0000000000017941 */ /* 0x000fea0003800200 */
.L_x_6:
[----:B------:R-:W-:Y:S02]  /*0db0*/  IMAD.MOV.U32 R13, RZ, RZ, 0x0 ;  /* 0x00000000ff0d7424 */ /* 0x000fe400078e00ff */
[----:B------:R-:W-:Y:S02]  /*0dc0*/  IMAD.MOV.U32 R2, RZ, RZ, R16 ;  /* 0x000000ffff027224 */ /* 0x000fe400078e0010 */
[----:B------:R-:W-:Y:S01]  /*0dd0*/  IMAD.MOV.U32 R3, RZ, RZ, R17 ;  /* 0x000000ffff037224 */ /* 0x000fe200078e0011 */
[----:B------:R-:W-:Y:S06]  /*0de0*/  RET.REL.NODEC R12 `(_Z17jacobi_res_kernelPdS_l) ;  /* 0xfffffff00c847950 */ /* 0x000fec0003c3ffff */
.L_x_11:
[----:B------:R-:W-:-:S00]  /*0df0*/  BRA `(.L_x_11) ;  /* 0xfffffffc00fc7947 */ /* 0x000fc0000383ffff */
[----:B------:R-:W-:-:S00]  /*0e00*/  NOP ;  /* 0x0000000000007918 */ /* 0x000fc00000000000 */
[----:B------:R-:W-:-:S00]  /*0e10*/  NOP ;  /* 0x0000000000007918 */ /* 0x000fc00000000000 */
[----:B------:R-:W-:-:S00]  /*0e20*/  NOP ;  /* 0x0000000000007918 */ /* 0x000fc00000000000 */
[----:B------:R-:W-:-:S00]  /*0e30*/  NOP ;  /* 0x0000000000007918 */ /* 0x000fc00000000000 */
[----:B------:R-:W-:-:S00]  /*0e40*/  NOP ;  /* 0x0000000000007918 */ /* 0x000fc00000000000 */
[----:B------:R-:W-:-:S00]  /*0e50*/  NOP ;  /* 0x0000000000007918 */ /* 0x000fc00000000000 */
[----:B------:R-:W-:-:S00]  /*0e60*/  NOP ;  /* 0x0000000000007918 */ /* 0x000fc00000000000 */
[----:B------:R-:W-:-:S00]  /*0e70*/  NOP ;  /* 0x0000000000007918 */ /* 0x000fc00000000000 */
.L_x_19:


//--------------------- .text._Z12copyx_kernelPdS_l --------------------------
	.section	.text._Z12copyx_kernelPdS_l,"ax",@progbits
	.align	128
        .global         _Z12copyx_kernelPdS_l
        .type           _Z12copyx_kernelPdS_l,@function
        .size           _Z12copyx_kernelPdS_l,(.L_x_22 - _Z12copyx_kernelPdS_l)
        .other          _Z12copyx_kernelPdS_l,@"STO_CUDA_ENTRY STV_DEFAULT"
_Z12copyx_kernelPdS_l:
.text._Z12copyx_kernelPdS_l:
[----:B------:R-:W-:Y:S01]  /*0000*/  LDC R1, c[0x0][0x37c] ;  /* 0x0000df00ff017b82 */ /* 0x000fe20000000800 */
[----:B------:R-:W0:Y:S07]  /*0010*/  S2R R3, SR_TID.Y ;  /* 0x0000000000037919 */ /* 0x000e2e0000002200 */
[----:B------:R-:W0:Y:S01]  /*0020*/  LDC R2, c[0x0][0x364] ;  /* 0x0000d900ff027b82 */ /* 0x000e220000000800 */
[----:B------:R-:W1:Y:S01]  /*0030*/  LDCU.64 UR6, c[0x0][0x390] ;  /* 0x00007200ff0677ac */ /* 0x000e620008000a00 */
[----:B------:R-:W2:Y:S06]  /*0040*/  S2R R0, SR_TID.X ;  /* 0x0000000000007919 */ /* 0x000eac0000002100 */
[----:B------:R-:W0:Y:S08]  /*0050*/  S2UR UR4, SR_CTAID.Y ;  /* 0x00000000000479c3 */ /* 0x000e300000002600 */
[----:B------:R-:W2:Y:S08]  /*0060*/  S2UR UR5, SR_CTAID.X ;  /* 0x00000000000579c3 */ /* 0x000eb00000002500 */
[----:B------:R-:W2:Y:S01]  /*0070*/  LDC R5, c[0x0][0x360] ;  /* 0x0000d800ff057b82 */ /* 0x000ea20000000800 */
[----:B0-----:R-:W-:-:S02]  /*0080*/  IMAD R2, R2, UR4, R3 ;  /* 0x0000000402027c24 */ /* 0x001fc4000f8e0203 */
[----:B--2---:R-:W-:-:S05]  /*0090*/  IMAD R5, R5, UR5, R0 ;  /* 0x0000000505057c24 */ /* 0x004fca000f8e0200 */
[----:B------:R-:W-:Y:S02]  /*00a0*/  ISETP.GT.U32.AND P0, PT, R2, R5, PT ;  /* 0x000000050200720c */ /* 0x000fe40003f04070 */
[----:B------:R-:W-:-:S04]  /*00b0*/  SHF.R.S32.HI R0, RZ, 0x1f, R5 ;  /* 0x0000001fff007819 */ /* 0x000fc80000011405 */
[----:B------:R-:W-:-:S04]  /*00c0*/  ISETP.GT.AND.EX P0, PT, RZ, R0, PT, P0 ;  /* 0x00000000ff00720c */ /* 0x000fc80003f04300 */
[----:B------:R-:W-:Y:S02]  /*00d0*/  SEL R4, R2, R5, P0 ;  /* 0x0000000502047207 */ /* 0x000fe40000000000 */
[----:B------:R-:W-:Y:S02]  /*00e0*/  SEL R6, R0, RZ, !P0 ;  /* 0x000000ff00067207 */ /* 0x000fe40004000000 */
[----:B-1----:R-:W-:-:S04]  /*00f0*/  ISETP.GE.U32.AND P0, PT, R4, UR6, PT ;  /* 0x0000000604007c0c */ /* 0x002fc8000bf06070 */
[----:B------:R-:W-:-:S13]  /*0100*/  ISETP.GE.AND.EX P0, PT, R6, UR7, PT, P0 ;  /* 0x0000000706007c0c */ /* 0x000fda000bf06300 */
[----:B------:R-:W-:Y:S05]  /*0110*/  @P0 EXIT ;  /* 0x000000000000094d */ /* 0x000fea0003800000 */
[----:B------:R-:W0:Y:S01]  /*0120*/  LDCU.128 UR8, c[0x0][0x380] ;  /* 0x00007000ff0877ac */ /* 0x000e220008000c00 */
[----:B------:R-:W-:Y:S02]  /*0130*/  IMAD R0, R0, UR6, RZ ;  /* 0x0000000600007c24 */ /* 0x000fe4000f8e02ff */
[----:B------:R-:W-:Y:S01]  /*0140*/  IMAD.MOV.U32 R3, RZ, RZ, RZ ;  /* 0x000000ffff037224 */ /* 0x000fe200078e00ff */
[----:B------:R-:W1:Y:S01]  /*0150*/  LDCU.64 UR4, c[0x0][0x358] ;  /* 0x00006b00ff0477ac */ /* 0x000e620008000a00 */
[C---:B------:R-:W-:Y:S02]  /*0160*/  IMAD R7, R5.reuse, UR7, R0 ;  /* 0x0000000705077c24 */ /* 0x040fe4000f8e0200 */
[----:B------:R-:W-:-:S04]  /*0170*/  IMAD.WIDE.U32 R2, R5, UR6, R2 ;  /* 0x0000000605027c25 */ /* 0x000fc8000f8e0002 */
[----:B------:R-:W-:Y:S02]  /*0180*/  IMAD.IADD R3, R3, 0x1, R7 ;  /* 0x0000000103037824 */ /* 0x000fe400078e0207 */
[----:B------:R-:W-:-:S03]  /*0190*/  IMAD.SHL.U32 R4, R2, 0x8, RZ ;  /* 0x0000000802047824 */ /* 0x000fc600078e00ff */
[----:B------:R-:W-:Y:S02]  /*01a0*/  SHF.L.U64.HI R0, R2, 0x3, R3 ;  /* 0x0000000302007819 */ /* 0x000fe40000010203 */
[----:B0-----:R-:W-:-:S04]  /*01b0*/  IADD3 R2, P0, PT, R4, UR10, RZ ;  /* 0x0000000a04027c10 */ /* 0x001fc8000ff1e0ff */
[----:B------:R-:W-:-:S06]  /*01c0*/  IADD3.X R3, PT, PT, R0, UR11, RZ, P0, !PT ;  /* 0x0000000b00037c10 */ /* 0x000fcc00087fe4ff */
[----:B-1----:R-:W2:Y:S01]  /*01d0*/  LDG.E.64 R2, desc[UR4][R2.64] ;  /* 0x0000000402027981 */ /* 0x002ea2000c1e1b00 */
[----:B------:R-:W-:-:S04]  /*01e0*/  IADD3 R4, P0, PT, R4, UR8, RZ ;  /* 0x0000000804047c10 */ /* 0x000fc8000ff1e0ff */
[----:B------:R-:W-:-:S05]  /*01f0*/  IADD3.X R5, PT, PT, R0, UR9, RZ, P0, !PT ;  /* 0x0000000900057c10 */ /* 0x000fca00087fe4ff */
[----:B--2---:R-:W-:Y:S01]  /*0200*/  STG.E.64 desc[UR4][R4.64], R2 ;  /* 0x0000000204007986 */ /* 0x004fe2000c101b04 */
[----:B------:R-:W-:Y:S05]  /*0210*/  EXIT ;  /* 0x000000000000794d */ /* 0x000fea0003800000 */
.L_x_12:
        /* <DEDUP_REMOVED lines=14> */
.L_x_22:


//--------------------- .text._Z13jacobi_kernelPdS_S_l --------------------------
	.section	.text._Z13jacobi_kernelPdS_S_l,"ax",@progbits
	.align	128
        .global         _Z13jacobi_kernelPdS_S_l
        .type           _Z13jacobi_kernelPdS_S_l,@function
        .size           _Z13jacobi_kernelPdS_S_l,(.L_x_20 - _Z13jacobi_kernelPdS_S_l)
        .other          _Z13jacobi_kernelPdS_S_l,@"STO_CUDA_ENTRY STV_DEFAULT"
_Z13jacobi_kernelPdS_S_l:
.text._Z13jacobi_kernelPdS_S_l:
        /* <DEDUP_REMOVED lines=38> */
[----:B------:R-:W-:Y:S05]  /*0260*/  CALL.REL.NOINC `($__internal_2_$__cuda_sm20_dblrcp_rn_slowpath_v3) ;  /* 0x0000000000887944 */ /* 0x000fea0003c00000 */
[----:B------:R-:W-:Y:S01]  /*0270*/  IMAD.MOV.U32 R6, RZ, RZ, R8 ;  /* 0x000000ffff067224 */ /* 0x000fe200078e0008 */
[----:B------:R-:W-:-:S07]  /*0280*/  MOV R7, R9 ;  /* 0x0000000900077202 */ /* 0x000fce0000000f00 */
.L_x_13:
[----:B------:R-:W0:Y:S01]  /*0290*/  LDCU.64 UR6, c[0x0][0x398] ;  /* 0x00007300ff0677ac */ /* 0x000e220008000a00 */
[----:B------:R-:W-:Y:S02]  /*02a0*/  IMAD.MOV.U32 R3, RZ, RZ, RZ ;  /* 0x000000ffff037224 */ /* 0x000fe400078e00ff */
[C---:B------:R-:W-:Y:S01]  /*02b0*/  VIADD R11, R5.reuse, 0xffffffff ;  /* 0xffffffff050b7836 */ /* 0x040fe20000000000 */
[----:B------:R-:W1:Y:S01]  /*02c0*/  LDCU.128 UR8, c[0x0][0x380] ;  /* 0x00007000ff0877ac */ /* 0x000e620008000c00 */
[----:B0-----:R-:W-:-:S04]  /*02d0*/  IMAD.WIDE.U32 R8, R5, UR6, R2 ;  /* 0x0000000605087c25 */ /* 0x001fc8000f8e0002 */
[----:B------:R-:W-:Y:S02]  /*02e0*/  IMAD R9, R5, UR7, R9 ;  /* 0x0000000705097c24 */ /* 0x000fe4000f8e0209 */
[----:B------:R-:W-:-:S03]  /*02f0*/  IMAD.SHL.U32 R4, R8, 0x8, RZ ;  /* 0x0000000808047824 */ /* 0x000fc600078e00ff */
[----:B------:R-:W-:Y:S02]  /*0300*/  SHF.L.U64.HI R0, R8, 0x3, R9 ;  /* 0x0000000308007819 */ /* 0x000fe40000010209 */
[----:B-1----:R-:W-:-:S04]  /*0310*/  IADD3 R12, P0, PT, R4, UR8, RZ ;  /* 0x00000008040c7c10 */ /* 0x002fc8000ff1e0ff */
[----:B------:R-:W-:Y:S01]  /*0320*/  IADD3.X R13, PT, PT, R0, UR9, RZ, P0, !PT ;  /* 0x00000009000d7c10 */ /* 0x000fe200087fe4ff */
[----:B------:R-:W-:-:S04]  /*0330*/  IMAD.WIDE.U32 R14, R11, UR6, R2 ;  /* 0x000000060b0e7c25 */ /* 0x000fc8000f8e0002 */
[----:B------:R-:W2:Y:S01]  /*0340*/  LDG.E.64 R8, desc[UR4][R12.64+-0x8] ;  /* 0xfffff8040c087981 */ /* 0x000ea2000c1e1b00 */
[----:B------:R-:W-:Y:S01]  /*0350*/  IADD3 R5, PT, PT, R5, 0x1, RZ ;  /* 0x0000000105057810 */ /* 0x000fe20007ffe0ff */
[----:B------:R-:W-:Y:S01]  /*0360*/  IMAD R15, R11, UR7, R15 ;  /* 0x000000070b0f7c24 */ /* 0x000fe2000f8e020f */
[C---:B------:R-:W-:Y:S01]  /*0370*/  LEA R16, P0, R14.reuse, UR8, 0x3 ;  /* 0x000000080e107c11 */ /* 0x040fe2000f8018ff */
[----:B------:R-:W3:Y:S02]  /*0380*/  LDG.E.64 R10, desc[UR4][R12.64+0x8] ;  /* 0x000008040c0a7981 */ /* 0x000ee4000c1e1b00 */
[----:B------:R-:W-:Y:S01]  /*0390*/  IMAD.WIDE.U32 R18, R5, UR6, R2 ;  /* 0x0000000605127c25 */ /* 0x000fe2000f8e0002 */
[----:B------:R-:W-:-:S03]  /*03a0*/  LEA.HI.X R17, R14, UR9, R15, 0x3, P0 ;  /* 0x000000090e117c11 */ /* 0x000fc600080f1c0f */
[----:B------:R-:W-:Y:S01]  /*03b0*/  IMAD R5, R5, UR7, R19 ;  /* 0x0000000705057c24 */ /* 0x000fe2000f8e0213 */
[C---:B------:R-:W-:Y:S01]  /*03c0*/  LEA R14, P0, R18.reuse, UR8, 0x3 ;  /* 0x00000008120e7c11 */ /* 0x040fe2000f8018ff */
[----:B------:R-:W4:Y:S03]  /*03d0*/  LDG.E.64 R2, desc[UR4][R16.64] ;  /* 0x0000000410027981 */ /* 0x000f26000c1e1b00 */
[----:B------:R-:W-:-:S06]  /*03e0*/  LEA.HI.X R15, R18, UR9, R5, 0x3, P0 ;  /* 0x00000009120f7c11 */ /* 0x000fcc00080f1c05 */
[----:B------:R-:W5:Y:S01]  /*03f0*/  LDG.E.64 R14, desc[UR4][R14.64] ;  /* 0x000000040e0e7981 */ /* 0x000f62000c1e1b00 */
[----:B------:R-:W-:-:S04]  /*0400*/  IADD3 R4, P0, PT, R4, UR10, RZ ;  /* 0x0000000a04047c10 */ /* 0x000fc8000ff1e0ff */
[----:B------:R-:W-:Y:S01]  /*0410*/  IADD3.X R5, PT, PT, R0, UR11, RZ, P0, !PT ;  /* 0x0000000b00057c10 */ /* 0x000fe200087fe4ff */
[----:B--2---:R-:W-:-:S08]  /*0420*/  DFMA R8, R6, R6, R8 ;  /* 0x000000060608722b */ /* 0x004fd00000000008 */
[----:B---3--:R-:W-:-:S08]  /*0430*/  DADD R8, R8, R10 ;  /* 0x0000000008087229 */ /* 0x008fd0000000000a */
[----:B----4-:R-:W-:-:S08]  /*0440*/  DADD R2, R8, R2 ;  /* 0x0000000008027229 */ /* 0x010fd00000000002 */
[----:B-----5:R-:W-:-:S08]  /*0450*/  DADD R2, R2, R14 ;  /* 0x0000000002027229 */ /* 0x020fd0000000000e */
[----:B------:R-:W-:-:S07]  /*0460*/  DMUL R2, R2, 0.25 ;  /* 0x3fd0000002027828 */ /* 0x000fce0000000000 */
[----:B------:R-:W-:Y:S01]  /*0470*/  STG.E.64 desc[UR4][R4.64], R2 ;  /* 0x0000000204007986 */ /* 0x000fe2000c101b04 */
[----:B------:R-:W-:Y:S05]  /*0480*/  EXIT ;  /* 0x000000000000794d */ /* 0x000fea0003800000 */
        .weak           $__internal_2_$__cuda_sm20_dblrcp_rn_slowpath_v3
        .type           $__internal_2_$__cuda_sm20_dblrcp_rn_slowpath_v3,@function
        .size           $__internal_2_$__cuda_sm20_dblrcp_rn_slowpath_v3,(.L_x_20 - $__internal_2_$__cuda_sm20_dblrcp_rn_slowpath_v3)
$__internal_2_$__cuda_sm20_dblrcp_rn_slowpath_v3:
[----:B------:R-:W-:Y:S02]  /*0490*/  IMAD.MOV.U32 R6, RZ, RZ, R8 ;  /* 0x000000ffff067224 */ /* 0x000fe400078e0008 */
[----:B------:R-:W-:-:S06]  /*04a0*/  IMAD.MOV.U32 R7, RZ, RZ, R9 ;  /* 0x000000ffff077224 */ /* 0x000fcc00078e0009 */
[----:B------:R-:W-:-:S14]  /*04b0*/  DSETP.GTU.AND P0, PT, |R6|, +INF , PT ;  /* 0x7ff000000600742a */ /* 0x000fdc0003f0c200 */
[----:B------:R-:W-:Y:S05]  /*04c0*/  @P0 BRA `(.L_x_14) ;  /* 0x00000000007c0947 */ /* 0x000fea0003800000 */
[----:B------:R-:W-:-:S05]  /*04d0*/  LOP3.LUT R4, R9, 0x7fffffff, RZ, 0xc0, !PT ;  /* 0x7fffffff09047812 */ /* 0x000fca00078ec0ff */
[----:B------:R-:W-:-:S05]  /*04e0*/  VIADD R8, R4, 0xffffffff ;  /* 0xffffffff04087836 */ /* 0x000fca0000000000 */
[----:B------:R-:W-:-:S13]  /*04f0*/  ISETP.GE.U32.AND P0, PT, R8, 0x7fefffff, PT ;  /* 0x7fefffff0800780c */ /* 0x000fda0003f06070 */
[----:B------:R-:W-:Y:S02]  /*0500*/  @P0 LOP3.LUT R9, R7, 0x7ff00000, RZ, 0x3c, !PT ;  /* 0x7ff0000007090812 */ /* 0x000fe400078e3cff */
[----:B------:R-:W-:Y:S01]  /*0510*/  @P0 MOV R8, RZ ;  /* 0x000000ff00080202 */ /* 0x000fe20000000f00 */
        /* <DEDUP_REMOVED lines=16> */
.L_x_16:
        /* <DEDUP_REMOVED lines=10> */
.L_x_14:
[----:B------:R-:W-:Y:S02]  /*06c0*/  LOP3.LUT R9, R7, 0x80000, RZ, 0xfc, !PT ;  /* 0x0008000007097812 */ /* 0x000fe400078efcff */
[----:B------:R-:W-:-:S07]  /*06d0*/  MOV R8, R6 ;  /* 0x0000000600087202 */ /* 0x000fce0000000f00 */
.L_x_15:
[----:B------:R-:W-:Y:S02]  /*06e0*/  IMAD.MOV.U32 R6, RZ, RZ, R0 ;  /* 0x000000ffff067224 */ /* 0x000fe400078e0000 */
[----:B------:R-:W-:-:S04]  /*06f0*/  IMAD.MOV.U32 R7, RZ, RZ, 0x0 ;  /* 0x00000000ff077424 */ /* 0x000fc800078e00ff */
[----:B------:R-:W-:Y:S05]  /*0700*/  RET.REL.NODEC R6 `(_Z13jacobi_kernelPdS_S_l) ;  /* 0xfffffff8063c7950 */ /* 0x000fea0003c3ffff */
.L_x_17:
        /* <DEDUP_REMOVED lines=15> */
.L_x_20:


//--------------------- .nv.shared.reserved.0     --------------------------
	.section	.nv.shared.reserved.0,"aw",@nobits
	.weak		__nv_reservedSMEM_offset_0_alias
	.size		__nv_reservedSMEM_offset_0_alias, 0, 64
	.other		__nv_reservedSMEM_offset_0_alias,@"STO_CUDA_RESERVED_SHARED STV_DEFAULT"
__nv_reservedSMEM_offset_0_alias:
	.zero		0
	.zero		64


//--------------------- .nv.constant0._Z17jacobi_res_kernelPdS_l --------------------------
	.section	.nv.constant0._Z17jacobi_res_kernelPdS_l,"a",@progbits
	.sectionflags	@""
	.align	4
.nv.constant0._Z17jacobi_res_kernelPdS_l:
	.zero		920


//--------------------- .nv.constant0._Z12copyx_kernelPdS_l --------------------------
	.section	.nv.constant0._Z12copyx_kernelPdS_l,"a",@progbits
	.sectionflags	@""
	.align	4
.nv.constant0._Z12copyx_kernelPdS_l:
	.zero		920


//--------------------- .nv.constant0._Z13jacobi_kernelPdS_S_l --------------------------
	.section	.nv.constant0._Z13jacobi_kernelPdS_S_l,"a",@progbits
	.sectionflags	@""
	.align	4
.nv.constant0._Z13jacobi_kernelPdS_S_l:
	.zero		928


//--------------------- SYMBOLS --------------------------

	.type		.nv.reservedSmem.offset0,@object
	.size		.nv.reservedSmem.offset0,0x4
